	.headerflags	@"EF_CUDA_TEXMODE_UNIFIED EF_CUDA_64BIT_ADDRESS EF_CUDA_ACCELERATORS EF_CUDA_SM90 EF_CUDA_VIRTUAL_SM(EF_CUDA_SM90)"
	.elftype	@"ET_EXEC"


//--------------------- .nv.info                  --------------------------
	.section	.nv.info,"",@"SHT_CUDA_INFO"
	.align	4


	//----- nvinfo : EIATTR_REGCOUNT
	.align		4
        /*0000*/ 	.byte	0x04, 0x2f
        /*0002*/ 	.short	(.L_3 - .L_2)
	.align		4
.L_2:
        /*0004*/ 	.word	index@(triton_poi_fused__native_batch_norm_legit_no_training_cat_relu_52)
        /*0008*/ 	.word	0x00000020


	//----- nvinfo : EIATTR_MIN_STACK_SIZE
	.align		4
.L_3:
        /*000c*/ 	.byte	0x04, 0x12
        /*000e*/ 	.short	(.L_5 - .L_4)
	.align		4
.L_4:
        /*0010*/ 	.word	index@(triton_poi_fused__native_batch_norm_legit_no_training_cat_relu_52)
        /*0014*/ 	.word	0x00000000


	//----- nvinfo : EIATTR_FRAME_SIZE
	.align		4
.L_5:
        /*0018*/ 	.byte	0x04, 0x11
        /*001a*/ 	.short	(.L_7 - .L_6)
	.align		4
.L_6:
        /*001c*/ 	.word	index@(triton_poi_fused__native_batch_norm_legit_no_training_cat_relu_52)
        /*0020*/ 	.word	0x00000000


	//----- nvinfo : EIATTR_MIN_STACK_SIZE
	.align		4
.L_7:
        /*0024*/ 	.byte	0x04, 0x12
        /*0026*/ 	.short	(.L_9 - .L_8)
	.align		4
.L_8:
        /*0028*/ 	.word	index@(triton_poi_fused__native_batch_norm_legit_no_training_cat_relu_52)
        /*002c*/ 	.word	0x00000000
.L_9:


//--------------------- .nv.info.triton_poi_fused__native_batch_norm_legit_no_training_cat_relu_52 --------------------------
	.section	.nv.info.triton_poi_fused__native_batch_norm_legit_no_training_cat_relu_52,"",@"SHT_CUDA_INFO"
	.sectionflags	@""
	.align	4


	//----- nvinfo : EIATTR_CUDA_API_VERSION
	.align		4
        /*0000*/ 	.byte	0x04, 0x37
        /*0002*/ 	.short	(.L_11 - .L_10)
.L_10:
        /*0004*/ 	.word	0x0000007c


	//----- nvinfo : EIATTR_KPARAM_INFO
	.align		4
.L_11:
        /*0008*/ 	.byte	0x04, 0x17
        /*000a*/ 	.short	(.L_13 - .L_12)
.L_12:
        /*000c*/ 	.word	0x00000000
        /*0010*/ 	.short	0x0008
        /*0012*/ 	.short	0x0040
        /*0014*/ 	.byte	0x00, 0xf0, 0x11, 0x00


	//----- nvinfo : EIATTR_KPARAM_INFO
	.align		4
.L_13:
        /*0018*/ 	.byte	0x04, 0x17
        /*001a*/ 	.short	(.L_15 - .L_14)
.L_14:
        /*001c*/ 	.word	0x00000000
        /*0020*/ 	.short	0x0007
        /*0022*/ 	.short	0x0038
        /*0024*/ 	.byte	0x00, 0xf4, 0x21, 0x00


	//----- nvinfo : EIATTR_KPARAM_INFO
	.align		4
.L_15:
        /*0028*/ 	.byte	0x04, 0x17
        /*002a*/ 	.short	(.L_17 - .L_16)
.L_16:
        /*002c*/ 	.word	0x00000000
        /*0030*/ 	.short	0x0006
        /*0032*/ 	.short	0x0030
        /*0034*/ 	.byte	0x00, 0xf4, 0x21, 0x00


	//----- nvinfo : EIATTR_KPARAM_INFO
	.align		4
.L_17:
        /*0038*/ 	.byte	0x04, 0x17
        /*003a*/ 	.short	(.L_19 - .L_18)
.L_18:
        /*003c*/ 	.word	0x00000000
        /*0040*/ 	.short	0x0005
        /*0042*/ 	.short	0x0028
        /*0044*/ 	.byte	0x00, 0xf4, 0x21, 0x00


	//----- nvinfo : EIATTR_KPARAM_INFO
	.align		4
.L_19:
        /*0048*/ 	.byte	0x04, 0x17
        /*004a*/ 	.short	(.L_21 - .L_20)
.L_20:
        /*004c*/ 	.word	0x00000000
        /*0050*/ 	.short	0x0004
        /*0052*/ 	.short	0x0020
        /*0054*/ 	.byte	0x00, 0xf4, 0x21, 0x00


	//----- nvinfo : EIATTR_KPARAM_INFO
	.align		4
.L_21:
        /*0058*/ 	.byte	0x04, 0x17
        /*005a*/ 	.short	(.L_23 - .L_22)
.L_22:
        /*005c*/ 	.word	0x00000000
        /*0060*/ 	.short	0x0003
        /*0062*/ 	.short	0x0018
        /*0064*/ 	.byte	0x00, 0xf4, 0x21, 0x00


	//----- nvinfo : EIATTR_KPARAM_INFO
	.align		4
.L_23:
        /*0068*/ 	.byte	0x04, 0x17
        /*006a*/ 	.short	(.L_25 - .L_24)
.L_24:
        /*006c*/ 	.word	0x00000000
        /*0070*/ 	.short	0x0002
        /*0072*/ 	.short	0x0010
        /*0074*/ 	.byte	0x00, 0xf4, 0x21, 0x00


	//----- nvinfo : EIATTR_KPARAM_INFO
	.align		4
.L_25:
        /*0078*/ 	.byte	0x04, 0x17
        /*007a*/ 	.short	(.L_27 - .L_26)
.L_26:
        /*007c*/ 	.word	0x00000000
        /*0080*/ 	.short	0x0001
        /*0082*/ 	.short	0x0008
        /*0084*/ 	.byte	0x00, 0xf4, 0x21, 0x00


	//----- nvinfo : EIATTR_KPARAM_INFO
	.align		4
.L_27:
        /*0088*/ 	.byte	0x04, 0x17
        /*008a*/ 	.short	(.L_29 - .L_28)
.L_28:
        /*008c*/ 	.word	0x00000000
        /*0090*/ 	.short	0x0000
        /*0092*/ 	.short	0x0000
        /*0094*/ 	.byte	0x00, 0xf4, 0x21, 0x00


	//----- nvinfo : EIATTR_SPARSE_MMA_MASK
	.align		4
.L_29:
        /*0098*/ 	.byte	0x03, 0x50
        /*009a*/ 	.short	0x0000


	//----- nvinfo : EIATTR_MAXREG_COUNT
	.align		4
        /*009c*/ 	.byte	0x03, 0x1b
        /*009e*/ 	.short	0x00ff


	//----- nvinfo : EIATTR_EXIT_INSTR_OFFSETS
	.align		4
        /*00a0*/ 	.byte	0x04, 0x1c
        /*00a2*/ 	.short	(.L_31 - .L_30)


	//   ....[0]....
.L_30:
        /*00a4*/ 	.word	0x00000980


	//   ....[1]....
        /*00a8*/ 	.word	0x000009a0


	//----- nvinfo : EIATTR_REQNTID
	.align		4
.L_31:
        /*00ac*/ 	.byte	0x04, 0x10
        /*00ae*/ 	.short	(.L_33 - .L_32)
.L_32:
        /*00b0*/ 	.word	0x00000080
        /*00b4*/ 	.word	0x00000001
        /*00b8*/ 	.word	0x00000001


	//----- nvinfo : EIATTR_CBANK_PARAM_SIZE
	.align		4
.L_33:
        /*00bc*/ 	.byte	0x03, 0x19
        /*00be*/ 	.short	0x0044


	//----- nvinfo : EIATTR_PARAM_CBANK
	.align		4
        /*00c0*/ 	.byte	0x04, 0x0a
        /*00c2*/ 	.short	(.L_35 - .L_34)
	.align		4
.L_34:
        /*00c4*/ 	.word	index@(.nv.constant0.triton_poi_fused__native_batch_norm_legit_no_training_cat_relu_52)
        /*00c8*/ 	.short	0x0210
        /*00ca*/ 	.short	0x0044


	//----- nvinfo : EIATTR_SW_WAR
	.align		4
.L_35:
        /*00cc*/ 	.byte	0x04, 0x36
        /*00ce*/ 	.short	(.L_37 - .L_36)
.L_36:
        /*00d0*/ 	.word	0x00000008
.L_37:


//--------------------- .nv.callgraph             --------------------------
	.section	.nv.callgraph,"",@"SHT_CUDA_CALLGRAPH"
	.align	4
	.sectionentsize	8
	.align		4
        /*0000*/ 	.word	0x00000000
	.align		4
        /*0004*/ 	.word	0xffffffff
	.align		4
        /*0008*/ 	.word	0x00000000
	.align		4
        /*000c*/ 	.word	0xfffffffe
	.align		4
        /*0010*/ 	.word	0x00000000
	.align		4
        /*0014*/ 	.word	0xfffffffd
	.align		4
        /*0018*/ 	.word	0x00000000
	.align		4
        /*001c*/ 	.word	0xfffffffc


//--------------------- .nv.constant4             --------------------------
	.section	.nv.constant4,"a",@progbits
	.align	8
	.align		8
.nv.constant4:
        /*0000*/ 	.dword	_$_str
	.align		8
        /*0008*/ 	.dword	_$_str_$_2


//--------------------- .text.triton_poi_fused__native_batch_norm_legit_no_training_cat_relu_52 --------------------------
	.section	.text.triton_poi_fused__native_batch_norm_legit_no_training_cat_relu_52,"ax",@progbits
	.align	128
        .global         triton_poi_fused__native_batch_norm_legit_no_training_cat_relu_52
        .type           triton_poi_fused__native_batch_norm_legit_no_training_cat_relu_52,@function
        .size           triton_poi_fused__native_batch_norm_legit_no_training_cat_relu_52,(.L_x_1 - triton_poi_fused__native_batch_norm_legit_no_training_cat_relu_52)
        .other          triton_poi_fused__native_batch_norm_legit_no_training_cat_relu_52,@"STO_CUDA_ENTRY STV_DEFAULT"
triton_poi_fused__native_batch_norm_legit_no_training_cat_relu_52:
.text.triton_poi_fused__native_batch_norm_legit_no_training_cat_relu_52:
[----:B------:R-:W0:Y:S01]  /*0000*/  LDC R1, c[0x0][0x28] ;  /* 0x00000a00ff017b82 */ /* 0x000e220000000800 */
[----:B------:R-:W1:Y:S07]  /*0010*/  S2R R0, SR_TID.X ;  /* 0x0000000000007919 */ /* 0x000e6e0000002100 */
[----:B------:R-:W2:Y:S01]  /*0020*/  LDC.64 R4, c[0x0][0x228] ;  /* 0x00008a00ff047b82 */ /* 0x000ea20000000a00 */
[----:B------:R-:W-:Y:S01]  /*0030*/  IMAD.MOV.U32 R2, RZ, RZ, RZ ;  /* 0x000000ffff027224 */ /* 0x000fe200078e00ff */
[----:B------:R-:W-:Y:S01]  /*0040*/  ULDC.64 UR4, c[0x0][0x208] ;  /* 0x0000820000047ab9 */ /* 0x000fe20000000a00 */
[----:B------:R-:W3:Y:S01]  /*0050*/  S2R R25, SR_CTAID.X ;  /* 0x0000000000197919 */ /* 0x000ee20000002500 */
[----:B------:R-:W-:Y:S01]  /*0060*/  IMAD.MOV.U32 R24, RZ, RZ, RZ ;  /* 0x000000ffff187224 */ /* 0x000fe200078e00ff */
[----:B------:R-:W-:-:S03]  /*0070*/  ULDC.64 UR6, c[0x0][0x218] ;  /* 0x0000860000067ab9 */ /* 0x000fc60000000a00 */
[----:B------:R-:W4:Y:S01]  /*0080*/  LDC.64 R12, c[0x0][0x220] ;  /* 0x00008800ff0c7b82 */ /* 0x000f220000000a00 */
[----:B------:R-:W-:-:S07]  /*0090*/  IMAD.MOV.U32 R14, RZ, RZ, 0x3e800000 ;  /* 0x3e800000ff0e7424 */ /* 0x000fce00078e00ff */
[----:B------:R-:W5:Y:S08]  /*00a0*/  LDC.64 R28, c[0x0][0x210] ;  /* 0x00008400ff1c7b82 */ /* 0x000f700000000a00 */
[----:B------:R-:W2:Y:S01]  /*00b0*/  LDC.64 R22, c[0x0][0x230] ;  /* 0x00008c00ff167b82 */ /* 0x000ea20000000a00 */
[----:B-1----:R-:W-:-:S07]  /*00c0*/  IMAD.SHL.U32 R0, R0, 0x4, RZ ;  /* 0x0000000400007824 */ /* 0x002fce00078e00ff */
[----:B------:R-:W1:Y:S01]  /*00d0*/  LDC.64 R26, c[0x0][0x238] ;  /* 0x00008e00ff1a7b82 */ /* 0x000e620000000a00 */
[----:B------:R-:W-:-:S05]  /*00e0*/  LOP3.LUT R0, R0, 0x1fc, RZ, 0xc0, !PT ;  /* 0x000001fc00007812 */ /* 0x000fca00078ec0ff */
[----:B---3--:R-:W-:-:S05]  /*00f0*/  IMAD R25, R25, 0x200, R0 ;  /* 0x0000020019197824 */ /* 0x008fca00078e0200 */
[----:B------:R-:W-:Y:S02]  /*0100*/  SHF.R.S32.HI R3, RZ, 0x1f, R25 ;  /* 0x0000001fff037819 */ /* 0x000fe40000011419 */
[----:B------:R-:W-:Y:S02]  /*0110*/  ISETP.GE.AND P0, PT, R25, 0xe900, PT ;  /* 0x0000e9001900780c */ /* 0x000fe40003f06270 */
[----:B------:R-:W-:-:S04]  /*0120*/  LEA.HI R0, R3, R25, RZ, 0x6 ;  /* 0x0000001903007211 */ /* 0x000fc800078f30ff */
[----:B------:R-:W-:-:S05]  /*0130*/  SHF.R.S32.HI R3, RZ, 0x6, R0 ;  /* 0x00000006ff037819 */ /* 0x000fca0000011400 */
[----:B------:R-:W-:-:S05]  /*0140*/  IMAD.HI R2, R3, -0x735d63fb, R2 ;  /* 0x8ca29c0503027827 */ /* 0x000fca00078e0202 */
[----:B------:R-:W-:-:S04]  /*0150*/  SHF.R.U32.HI R7, RZ, 0x1f, R2 ;  /* 0x0000001fff077819 */ /* 0x000fc80000011602 */
[----:B------:R-:W-:-:S05]  /*0160*/  LEA.HI.SX32 R7, R2, R7, 0x19 ;  /* 0x0000000702077211 */ /* 0x000fca00078fcaff */
[----:B------:R-:W-:Y:S01]  /*0170*/  IMAD R11, R7, -0xe9, R3 ;  /* 0xffffff17070b7824 */ /* 0x000fe200078e0203 */
[----:B------:R-:W-:Y:S01]  /*0180*/  CS2R R6, SRZ ;  /* 0x0000000000067805 */ /* 0x000fe2000001ff00 */
[----:B------:R-:W-:Y:S02]  /*0190*/  IMAD.MOV.U32 R3, RZ, RZ, RZ ;  /* 0x000000ffff037224 */ /* 0x000fe400078e00ff */
[----:B--2---:R-:W-:-:S05]  /*01a0*/  IMAD.WIDE R4, R11, 0x4, R4 ;  /* 0x000000040b047825 */ /* 0x004fca00078e0204 */
[----:B------:R-:W2:Y:S04]  /*01b0*/  @!P0 LDG.E.EL R6, desc[UR4][R4.64] ;  /* 0x0000000404068981 */ /* 0x000ea8000c2e1900 */
[----:B------:R-:W3:Y:S04]  /*01c0*/  @!P0 LDG.E.EL R3, desc[UR4][R4.64] ;  /* 0x0000000404038981 */ /* 0x000ee8000c2e1900 */
[----:B------:R-:W5:Y:S01]  /*01d0*/  @!P0 LDG.E.EL R7, desc[UR4][R4.64] ;  /* 0x0000000404078981 */ /* 0x000f62000c2e1900 */
[----:B------:R-:W-:-:S06]  /*01e0*/  IMAD.MOV.U32 R2, RZ, RZ, RZ ;  /* 0x000000ffff027224 */ /* 0x000fcc00078e00ff */
[----:B------:R1:W5:Y:S02]  /*01f0*/  @!P0 LDG.E.EL R2, desc[UR4][R4.64] ;  /* 0x0000000404028981 */ /* 0x000364000c2e1900 */
[----:B-1----:R-:W-:-:S04]  /*0200*/  IMAD.HI R5, R25, -0x735d63fb, R24 ;  /* 0x8ca29c0519057827 */ /* 0x002fc800078e0218 */
[----:B----4-:R-:W-:-:S04]  /*0210*/  IMAD.WIDE R12, R11, 0x4, R12 ;  /* 0x000000040b0c7825 */ /* 0x010fc800078e020c */
[----:B0-----:R-:W-:-:S04]  /*0220*/  IMAD.WIDE R22, R11, 0x4, R22 ;  /* 0x000000040b167825 */ /* 0x001fc800078e0216 */
[----:B------:R-:W-:-:S05]  /*0230*/  IMAD.WIDE R26, R11, 0x4, R26 ;  /* 0x000000040b1a7825 */ /* 0x000fca00078e021a */
[----:B------:R-:W4:Y:S01]  /*0240*/  @!P0 LDG.E.EL R24, desc[UR4][R26.64] ;  /* 0x000000041a188981 */ /* 0x000f22000c2e1900 */
[----:B--2---:R-:W-:Y:S01]  /*0250*/  FADD R6, R6, 9.9999997473787516356e-06 ;  /* 0x3727c5ac06067421 */ /* 0x004fe20000000000 */
[----:B---3--:R-:W-:-:S03]  /*0260*/  FADD R3, R3, 9.9999997473787516356e-06 ;  /* 0x3727c5ac03037421 */ /* 0x008fc60000000000 */
[----:B------:R-:W0:Y:S01]  /*0270*/  MUFU.SQRT R10, R6 ;  /* 0x00000006000a7308 */ /* 0x000e220000002000 */
[----:B-----5:R-:W-:-:S07]  /*0280*/  FADD R7, R7, 9.9999997473787516356e-06 ;  /* 0x3727c5ac07077421 */ /* 0x020fce0000000000 */
[----:B------:R-:W1:Y:S08]  /*0290*/  MUFU.SQRT R8, R3 ;  /* 0x0000000300087308 */ /* 0x000e700000002000 */
[----:B------:R-:W2:Y:S01]  /*02a0*/  MUFU.SQRT R16, R7 ;  /* 0x0000000700107308 */ /* 0x000ea20000002000 */
[C---:B0-----:R-:W-:Y:S02]  /*02b0*/  FSETP.GT.AND P6, PT, R10.reuse, 8.50705917302346158658e+37, PT ;  /* 0x7e8000000a00780b */ /* 0x041fe40003fc4000 */
[----:B------:R-:W-:-:S02]  /*02c0*/  FSETP.GEU.AND P2, PT, R10, 1.175494350822287508e-38, PT ;  /* 0x008000000a00780b */ /* 0x000fc40003f4e000 */
[C---:B-1----:R-:W-:Y:S02]  /*02d0*/  FSETP.GT.AND P5, PT, R8.reuse, 8.50705917302346158658e+37, PT ;  /* 0x7e8000000800780b */ /* 0x042fe40003fa4000 */
[----:B------:R-:W-:Y:S02]  /*02e0*/  FSETP.GEU.AND P3, PT, R8, 1.175494350822287508e-38, PT ;  /* 0x008000000800780b */ /* 0x000fe40003f6e000 */
[C---:B--2---:R-:W-:Y:S02]  /*02f0*/  FSETP.GT.AND P4, PT, R16.reuse, 8.50705917302346158658e+37, PT ;  /* 0x7e8000001000780b */ /* 0x044fe40003f84000 */
[----:B------:R-:W-:-:S03]  /*0300*/  FSETP.GEU.AND P1, PT, R16, 1.175494350822287508e-38, PT ;  /* 0x008000001000780b */ /* 0x000fc60003f2e000 */
[----:B------:R-:W-:-:S04]  /*0310*/  @P6 FMUL R10, R10, 0.25 ;  /* 0x3e8000000a0a6820 */ /* 0x000fc80000400000 */
[----:B------:R-:W-:Y:S01]  /*0320*/  @P5 FMUL R8, R8, 0.25 ;  /* 0x3e80000008085820 */ /* 0x000fe20000400000 */
[----:B------:R-:W-:Y:S01]  /*0330*/  @!P2 FMUL R10, R10, 16777216 ;  /* 0x4b8000000a0aa820 */ /* 0x000fe20000400000 */
[----:B------:R-:W-:Y:S01]  /*0340*/  SHF.R.U32.HI R6, RZ, 0x1f, R5 ;  /* 0x0000001fff067819 */ /* 0x000fe20000011605 */
[----:B------:R-:W-:Y:S01]  /*0350*/  FADD R2, R2, 9.9999997473787516356e-06 ;  /* 0x3727c5ac02027421 */ /* 0x000fe20000000000 */
[----:B------:R-:W-:Y:S01]  /*0360*/  @!P3 FMUL R8, R8, 16777216 ;  /* 0x4b8000000808b820 */ /* 0x000fe20000400000 */
[----:B------:R-:W-:Y:S01]  /*0370*/  @P4 FMUL R16, R16, 0.25 ;  /* 0x3e80000010104820 */ /* 0x000fe20000400000 */
[----:B------:R-:W-:Y:S01]  /*0380*/  MUFU.RCP R4, R10 ;  /* 0x0000000a00047308 */ /* 0x000fe20000001000 */
[----:B------:R-:W-:Y:S02]  /*0390*/  LEA.HI.SX32 R9, R5, R6, 0x13 ;  /* 0x0000000605097211 */ /* 0x000fe400078f9aff */
[----:B------:R-:W-:Y:S01]  /*03a0*/  @!P1 FMUL R16, R16, 16777216 ;  /* 0x4b80000010109820 */ /* 0x000fe20000400000 */
[----:B------:R-:W-:-:S04]  /*03b0*/  LOP3.LUT R7, R0, 0xffffffc0, RZ, 0xc0, !PT ;  /* 0xffffffc000077812 */ /* 0x000fc800078ec0ff */
[----:B------:R-:W0:Y:S01]  /*03c0*/  MUFU.SQRT R10, R2 ;  /* 0x00000002000a7308 */ /* 0x000e220000002000 */
[----:B------:R-:W-:Y:S01]  /*03d0*/  IMAD R0, R9, -0x3a40, R25 ;  /* 0xffffc5c009007824 */ /* 0x000fe200078e0219 */
[----:B------:R-:W-:-:S06]  /*03e0*/  FSEL R6, R14, 1, P5 ;  /* 0x3f8000000e067808 */ /* 0x000fcc0002800000 */
[----:B------:R-:W1:Y:S01]  /*03f0*/  MUFU.RCP R3, R8 ;  /* 0x0000000800037308 */ /* 0x000e620000001000 */
[----:B------:R-:W-:Y:S01]  /*0400*/  IMAD R15, R9, 0x3740, R0 ;  /* 0x00003740090f7824 */ /* 0x000fe200078e0200 */
[----:B------:R-:W-:-:S06]  /*0410*/  FSEL R17, R14, 1, P6 ;  /* 0x3f8000000e117808 */ /* 0x000fcc0003000000 */
[----:B------:R2:W3:Y:S01]  /*0420*/  MUFU.RCP R5, R16 ;  /* 0x0000001000057308 */ /* 0x0004e20000001000 */
[----:B------:R-:W-:Y:S02]  /*0430*/  IMAD.IADD R7, R25, 0x1, -R7 ;  /* 0x0000000119077824 */ /* 0x000fe400078e0a07 */
[----:B------:R-:W-:Y:S02]  /*0440*/  IMAD R9, R9, 0x300, RZ ;  /* 0x0000030009097824 */ /* 0x000fe400078e02ff */
[----:B------:R-:W-:Y:S01]  /*0450*/  IMAD.SHL.U32 R0, R11, 0x40, RZ ;  /* 0x000000400b007824 */ /* 0x000fe200078e00ff */
[----:B--2---:R-:W-:Y:S01]  /*0460*/  FSEL R16, R14, 1, P4 ;  /* 0x3f8000000e107808 */ /* 0x004fe20002000000 */
[----:B------:R-:W-:Y:S01]  /*0470*/  @!P3 FMUL R6, R6, 16777216 ;  /* 0x4b8000000606b820 */ /* 0x000fe20000400000 */
[----:B------:R-:W-:Y:S02]  /*0480*/  @!P2 FMUL R17, R17, 16777216 ;  /* 0x4b8000001111a820 */ /* 0x000fe40000400000 */
[--C-:B------:R-:W-:Y:S01]  /*0490*/  IADD3 R8, P5, P6, R0, R7, R9.reuse ;  /* 0x0000000700087210 */ /* 0x100fe20007ebe009 */
[----:B------:R-:W-:Y:S01]  /*04a0*/  @!P1 FMUL R16, R16, 16777216 ;  /* 0x4b80000010109820 */ /* 0x000fe20000400000 */
[----:B------:R-:W-:-:S02]  /*04b0*/  SHF.R.S32.HI R18, RZ, 0x1f, R9 ;  /* 0x0000001fff127819 */ /* 0x000fc40000011409 */
[----:B0-----:R-:W-:Y:S02]  /*04c0*/  FSETP.GT.AND P2, PT, R10, 8.50705917302346158658e+37, PT ;  /* 0x7e8000000a00780b */ /* 0x001fe40003f44000 */
[----:B------:R-:W-:Y:S02]  /*04d0*/  ISETP.GE.AND P3, PT, R11, 0xdd, PT ;  /* 0x000000dd0b00780c */ /* 0x000fe40003f66270 */
[----:B------:R-:W-:Y:S01]  /*04e0*/  SHF.R.S32.HI R9, RZ, 0x1f, R0 ;  /* 0x0000001fff097819 */ /* 0x000fe20000011400 */
[----:B-1----:R-:W-:Y:S01]  /*04f0*/  FMUL R0, R3, R6 ;  /* 0x0000000603007220 */ /* 0x002fe20000400000 */
[----:B------:R-:W-:Y:S01]  /*0500*/  SHF.R.S32.HI R19, RZ, 0x1f, R7 ;  /* 0x0000001fff137819 */ /* 0x000fe20000011407 */
[----:B------:R-:W-:Y:S01]  /*0510*/  FMUL R2, R4, R17 ;  /* 0x0000001104027220 */ /* 0x000fe20000400000 */
[----:B---3--:R-:W-:Y:S01]  /*0520*/  FMUL R3, R5, R16 ;  /* 0x0000001005037220 */ /* 0x008fe20000400000 */
[----:B------:R-:W-:Y:S02]  /*0530*/  CS2R R4, SRZ ;  /* 0x0000000000047805 */ /* 0x000fe4000001ff00 */
[----:B------:R-:W-:-:S02]  /*0540*/  FSETP.GEU.AND P4, PT, R10, 1.175494350822287508e-38, PT ;  /* 0x008000000a00780b */ /* 0x000fc40003f8e000 */
[----:B------:R-:W-:Y:S02]  /*0550*/  CS2R R6, SRZ ;  /* 0x0000000000067805 */ /* 0x000fe4000001ff00 */
[----:B------:R-:W-:Y:S01]  /*0560*/  ISETP.LT.AND P1, PT, R25, 0xe900, !P3 ;  /* 0x0000e9001900780c */ /* 0x000fe20005f21270 */
[----:B------:R-:W-:Y:S01]  /*0570*/  IMAD.WIDE R28, R15, 0x4, R28 ;  /* 0x000000040f1c7825 */ /* 0x000fe200078e021c */
[----:B------:R-:W-:Y:S01]  /*0580*/  FSEL R21, R14, 1, P2 ;  /* 0x3f8000000e157808 */ /* 0x000fe20001000000 */
[----:B------:R-:W2:Y:S01]  /*0590*/  @!P0 LDG.E.EL R5, desc[UR4][R12.64] ;  /* 0x000000040c058981 */ /* 0x000ea2000c2e1900 */
[----:B------:R-:W-:-:S03]  /*05a0*/  CS2R R14, SRZ ;  /* 0x00000000000e7805 */ /* 0x000fc6000001ff00 */
[----:B------:R-:W3:Y:S01]  /*05b0*/  @!P0 LDG.E.EL R4, desc[UR4][R12.64] ;  /* 0x000000040c048981 */ /* 0x000ee2000c2e1900 */
[----:B------:R-:W-:-:S03]  /*05c0*/  @P2 FMUL R10, R10, 0.25 ;  /* 0x3e8000000a0a2820 */ /* 0x000fc60000400000 */
[----:B------:R-:W5:Y:S04]  /*05d0*/  @!P0 LDG.E.EL R7, desc[UR4][R12.64] ;  /* 0x000000040c078981 */ /* 0x000f68000c2e1900 */
[----:B------:R0:W2:Y:S01]  /*05e0*/  @!P0 LDG.E.EL R6, desc[UR4][R12.64] ;  /* 0x000000040c068981 */ /* 0x0000a2000c2e1900 */
[----:B------:R-:W-:Y:S01]  /*05f0*/  ISETP.GT.AND P2, PT, R11, 0xdc, !P0 ;  /* 0x000000dc0b00780c */ /* 0x000fe20004744270 */
[----:B------:R-:W-:Y:S01]  /*0600*/  @!P4 FMUL R10, R10, 16777216 ;  /* 0x4b8000000a0ac820 */ /* 0x000fe20000400000 */
[----:B------:R-:W-:Y:S01]  /*0610*/  @!P4 FMUL R21, R21, 16777216 ;  /* 0x4b8000001515c820 */ /* 0x000fe20000400000 */
[----:B0-----:R-:W-:Y:S02]  /*0620*/  CS2R R12, SRZ ;  /* 0x00000000000c7805 */ /* 0x001fe4000001ff00 */
[----:B------:R-:W-:-:S04]  /*0630*/  IADD3.X R9, R9, R19, R18, P5, P6 ;  /* 0x0000001309097210 */ /* 0x000fc80002fec412 */
[----:B------:R0:W2:Y:S01]  /*0640*/  @P1 LDG.E.128 R12, desc[UR4][R28.64] ;  /* 0x000000041c0c1981 */ /* 0x0000a2000c1e1d00 */
[----:B------:R1:W4:Y:S01]  /*0650*/  MUFU.RCP R20, R10 ;  /* 0x0000000a00147308 */ /* 0x0003220000001000 */
[C---:B0-----:R-:W-:Y:S02]  /*0660*/  LEA R28, P4, R8.reuse, UR6, 0x2 ;  /* 0x00000006081c7c11 */ /* 0x041fe4000f8810ff */
[----:B-1----:R-:W-:Y:S02]  /*0670*/  CS2R R10, SRZ ;  /* 0x00000000000a7805 */ /* 0x002fe4000001ff00 */
[----:B------:R-:W-:Y:S02]  /*0680*/  LEA.HI.X R29, R8, UR7, R9, 0x2, P4 ;  /* 0x00000007081d7c11 */ /* 0x000fe4000a0f1409 */
[----:B------:R-:W-:-:S06]  /*0690*/  CS2R R8, SRZ ;  /* 0x0000000000087805 */ /* 0x000fcc000001ff00 */
[----:B------:R-:W3:Y:S01]  /*06a0*/  @P2 LDG.E.128 R8, desc[UR4][R28.64+-0xdd00] ;  /* 0xff2300041c082981 */ /* 0x000ee2000c1e1d00 */
[----:B------:R-:W-:Y:S02]  /*06b0*/  CS2R R16, SRZ ;  /* 0x0000000000107805 */ /* 0x000fe4000001ff00 */
[----:B------:R-:W-:Y:S01]  /*06c0*/  CS2R R18, SRZ ;  /* 0x0000000000127805 */ /* 0x000fe2000001ff00 */
[----:B----4-:R-:W-:Y:S01]  /*06d0*/  FMUL R20, R20, R21 ;  /* 0x0000001514147220 */ /* 0x010fe20000400000 */
[----:B------:R-:W-:Y:S02]  /*06e0*/  IMAD.MOV.U32 R21, RZ, RZ, RZ ;  /* 0x000000ffff157224 */ /* 0x000fe400078e00ff */
[----:B------:R-:W4:Y:S04]  /*06f0*/  @!P0 LDG.E.EL R16, desc[UR4][R22.64] ;  /* 0x0000000416108981 */ /* 0x000f28000c2e1900 */
[----:B------:R-:W4:Y:S04]  /*0700*/  @!P0 LDG.E.EL R17, desc[UR4][R22.64] ;  /* 0x0000000416118981 */ /* 0x000f28000c2e1900 */
[----:B------:R-:W4:Y:S04]  /*0710*/  @!P0 LDG.E.EL R18, desc[UR4][R22.64] ;  /* 0x0000000416128981 */ /* 0x000f28000c2e1900 */
[----:B------:R0:W4:Y:S04]  /*0720*/  @!P0 LDG.E.EL R19, desc[UR4][R22.64] ;  /* 0x0000000416138981 */ /* 0x000128000c2e1900 */
[----:B------:R-:W4:Y:S01]  /*0730*/  @!P0 LDG.E.EL R21, desc[UR4][R26.64] ;  /* 0x000000041a158981 */ /* 0x000f22000c2e1900 */
[----:B0-----:R-:W-:-:S06]  /*0740*/  CS2R R22, SRZ ;  /* 0x0000000000167805 */ /* 0x001fcc000001ff00 */
[----:B------:R-:W4:Y:S04]  /*0750*/  @!P0 LDG.E.EL R22, desc[UR4][R26.64] ;  /* 0x000000041a168981 */ /* 0x000f28000c2e1900 */
[----:B------:R0:W4:Y:S02]  /*0760*/  @!P0 LDG.E.EL R23, desc[UR4][R26.64] ;  /* 0x000000041a178981 */ /* 0x000124000c2e1900 */
[----:B0-----:R-:W0:Y:S02]  /*0770*/  LDC.64 R26, c[0x0][0x248] ;  /* 0x00009200ff1a7b82 */ /* 0x001e240000000a00 */
[----:B0-----:R-:W-:Y:S01]  /*0780*/  IMAD.WIDE R26, R25, 0x4, R26 ;  /* 0x00000004191a7825 */ /* 0x001fe200078e021a */
[----:B--2---:R-:W-:Y:S02]  /*0790*/  SEL R12, R12, RZ, P1 ;  /* 0x000000ff0c0c7207 */ /* 0x004fe40000800000 */
[----:B------:R-:W-:-:S02]  /*07a0*/  SEL R13, R13, RZ, P1 ;  /* 0x000000ff0d0d7207 */ /* 0x000fc40000800000 */
[----:B------:R-:W-:Y:S02]  /*07b0*/  SEL R15, R15, RZ, P1 ;  /* 0x000000ff0f0f7207 */ /* 0x000fe40000800000 */
[----:B------:R-:W-:Y:S02]  /*07c0*/  SEL R14, R14, RZ, P1 ;  /* 0x000000ff0e0e7207 */ /* 0x000fe40000800000 */
[----:B---3--:R-:W-:Y:S02]  /*07d0*/  @P3 SEL R12, R8, RZ, P2 ;  /* 0x000000ff080c3207 */ /* 0x008fe40001000000 */
[----:B------:R-:W-:Y:S02]  /*07e0*/  @P3 SEL R13, R9, RZ, P2 ;  /* 0x000000ff090d3207 */ /* 0x000fe40001000000 */
[----:B------:R-:W0:Y:S01]  /*07f0*/  LDC.64 R8, c[0x0][0x240] ;  /* 0x00009000ff087b82 */ /* 0x000e220000000a00 */
[----:B------:R-:W-:Y:S02]  /*0800*/  @P3 SEL R15, R11, RZ, P2 ;  /* 0x000000ff0b0f3207 */ /* 0x000fe40001000000 */
[----:B------:R-:W-:Y:S01]  /*0810*/  @P3 SEL R14, R10, RZ, P2 ;  /* 0x000000ff0a0e3207 */ /* 0x000fe20001000000 */
[----:B------:R-:W-:-:S02]  /*0820*/  FADD R5, R12, -R5 ;  /* 0x800000050c057221 */ /* 0x000fc40000000000 */
[----:B------:R-:W-:Y:S02]  /*0830*/  FADD R11, R15, -R6 ;  /* 0x800000060f0b7221 */ /* 0x000fe40000000000 */
[----:B-----5:R-:W-:Y:S01]  /*0840*/  FADD R6, R14, -R7 ;  /* 0x800000070e067221 */ /* 0x020fe20000000000 */
[----:B------:R-:W-:Y:S01]  /*0850*/  FADD R7, R13, -R4 ;  /* 0x800000040d077221 */ /* 0x000fe20000000000 */
[----:B------:R-:W-:Y:S01]  /*0860*/  FMUL R11, R20, R11 ;  /* 0x0000000b140b7220 */ /* 0x000fe20000400000 */
[----:B------:R-:W-:Y:S01]  /*0870*/  FMUL R0, R0, R5 ;  /* 0x0000000500007220 */ /* 0x000fe20000400000 */
[----:B------:R-:W-:Y:S01]  /*0880*/  FMUL R6, R3, R6 ;  /* 0x0000000603067220 */ /* 0x000fe20000400000 */
[----:B------:R-:W-:Y:S01]  /*0890*/  FMUL R7, R2, R7 ;  /* 0x0000000702077220 */ /* 0x000fe20000400000 */
[----:B----4-:R-:W-:Y:S01]  /*08a0*/  FFMA R11, R11, R19, R24 ;  /* 0x000000130b0b7223 */ /* 0x010fe20000000018 */
[----:B------:R-:W-:-:S04]  /*08b0*/  FFMA R0, R0, R16, R21 ;  /* 0x0000001000007223 */ /* 0x000fc80000000015 */
[----:B------:R-:W-:Y:S01]  /*08c0*/  FSETP.GEU.AND P1, PT, R11, RZ, PT ;  /* 0x000000ff0b00720b */ /* 0x000fe20003f2e000 */
[----:B0-----:R-:W-:Y:S01]  /*08d0*/  IMAD.WIDE R8, R25, 0x4, R8 ;  /* 0x0000000419087825 */ /* 0x001fe200078e0208 */
[----:B------:R-:W-:-:S03]  /*08e0*/  FSETP.GEU.AND P4, PT, R0, RZ, PT ;  /* 0x000000ff0000720b */ /* 0x000fc60003f8e000 */
[----:B------:R-:W-:Y:S01]  /*08f0*/  FFMA R7, R7, R17, R22 ;  /* 0x0000001107077223 */ /* 0x000fe20000000016 */
[----:B------:R-:W-:-:S04]  /*0900*/  FFMA R6, R6, R18, R23 ;  /* 0x0000001206067223 */ /* 0x000fc80000000017 */
[----:B------:R-:W-:Y:S01]  /*0910*/  FSETP.GEU.AND P3, PT, R7, RZ, PT ;  /* 0x000000ff0700720b */ /* 0x000fe20003f6e000 */
[----:B------:R0:W-:Y:S01]  /*0920*/  @!P0 STG.E.128 desc[UR4][R8.64], R12 ;  /* 0x0000000c08008986 */ /* 0x0001e2000c101d04 */
[C---:B------:R-:W-:Y:S02]  /*0930*/  FSETP.GEU.AND P2, PT, R6.reuse, RZ, PT ;  /* 0x000000ff0600720b */ /* 0x040fe40003f4e000 */
[----:B------:R-:W-:Y:S02]  /*0940*/  SEL R19, R11, RZ, P1 ;  /* 0x000000ff0b137207 */ /* 0x000fe40000800000 */
[----:B------:R-:W-:Y:S02]  /*0950*/  SEL R18, R6, RZ, P2 ;  /* 0x000000ff06127207 */ /* 0x000fe40001000000 */
[----:B------:R-:W-:Y:S02]  /*0960*/  SEL R17, R7, RZ, P3 ;  /* 0x000000ff07117207 */ /* 0x000fe40001800000 */
[----:B------:R-:W-:Y:S01]  /*0970*/  SEL R16, R0, RZ, P4 ;  /* 0x000000ff00107207 */ /* 0x000fe20002000000 */
[----:B0-----:R-:W-:Y:S06]  /*0980*/  @P0 EXIT ;  /* 0x000000000000094d */ /* 0x001fec0003800000 */
[----:B------:R-:W-:Y:S01]  /*0990*/  STG.E.128 desc[UR4][R26.64], R16 ;  /* 0x000000101a007986 */ /* 0x000fe2000c101d04 */
[----:B------:R-:W-:Y:S05]  /*09a0*/  EXIT ;  /* 0x000000000000794d */ /* 0x000fea0003800000 */
.L_x_0:
[----:B------:R-:W-:-:S00]  /*09b0*/  BRA `(.L_x_0) ;  /* 0xfffffffc00fc7947 */ /* 0x000fc0000383ffff */
[----:B------:R-:W-:-:S00]  /*09c0*/  NOP ;  /* 0x0000000000007918 */ /* 0x000fc00000000000 */
        /* <DEDUP_REMOVED lines=11> */
.L_x_1:


//--------------------- .nv.global.init           --------------------------
	.section	.nv.global.init,"aw",@progbits
.nv.global.init:
	.type		_$_str,@object
	.size		_$_str,(_$_str_$_2 - _$_str)
_$_str:
        /*0000*/ 	.byte	0x5f, 0x5f, 0x43, 0x55, 0x44, 0x41, 0x5f, 0x46, 0x54, 0x5a, 0x00
	.type		_$_str_$_2,@object
	.size		_$_str_$_2,(.L_1 - _$_str_$_2)
_$_str_$_2:
        /*000b*/ 	.byte	0x5f, 0x5f, 0x43, 0x55, 0x44, 0x41, 0x5f, 0x50, 0x52, 0x45, 0x43, 0x5f, 0x53, 0x51, 0x52, 0x54
        /*001b*/ 	.byte	0x00
.L_1:


//--------------------- .nv.constant0.triton_poi_fused__native_batch_norm_legit_no_training_cat_relu_52 --------------------------
	.section	.nv.constant0.triton_poi_fused__native_batch_norm_legit_no_training_cat_relu_52,"a",@progbits
	.sectionflags	@""
	.align	4
.nv.constant0.triton_poi_fused__native_batch_norm_legit_no_training_cat_relu_52:
	.zero		596
